	.headerflags	@"EF_CUDA_TEXMODE_UNIFIED EF_CUDA_64BIT_ADDRESS EF_CUDA_ACCELERATORS EF_CUDA_SM90 EF_CUDA_VIRTUAL_SM(EF_CUDA_SM90)"
	.elftype	@"ET_EXEC"


//--------------------- .nv.info                  --------------------------
	.section	.nv.info,"",@"SHT_CUDA_INFO"
	.align	4


	//----- nvinfo : EIATTR_REGCOUNT
	.align		4
        /*0000*/ 	.byte	0x04, 0x2f
        /*0002*/ 	.short	(.L_1 - .L_0)
	.align		4
.L_0:
        /*0004*/ 	.word	index@(triton_poi_fused__unsafe_view_clone_0)
        /*0008*/ 	.word	0x0000000f


	//----- nvinfo : EIATTR_MIN_STACK_SIZE
	.align		4
.L_1:
        /*000c*/ 	.byte	0x04, 0x12
        /*000e*/ 	.short	(.L_3 - .L_2)
	.align		4
.L_2:
        /*0010*/ 	.word	index@(triton_poi_fused__unsafe_view_clone_0)
        /*0014*/ 	.word	0x00000000


	//----- nvinfo : EIATTR_FRAME_SIZE
	.align		4
.L_3:
        /*0018*/ 	.byte	0x04, 0x11
        /*001a*/ 	.short	(.L_5 - .L_4)
	.align		4
.L_4:
        /*001c*/ 	.word	index@(triton_poi_fused__unsafe_view_clone_0)
        /*0020*/ 	.word	0x00000000


	//----- nvinfo : EIATTR_MIN_STACK_SIZE
	.align		4
.L_5:
        /*0024*/ 	.byte	0x04, 0x12
        /*0026*/ 	.short	(.L_7 - .L_6)
	.align		4
.L_6:
        /*0028*/ 	.word	index@(triton_poi_fused__unsafe_view_clone_0)
        /*002c*/ 	.word	0x00000000
.L_7:


//--------------------- .nv.info.triton_poi_fused__unsafe_view_clone_0 --------------------------
	.section	.nv.info.triton_poi_fused__unsafe_view_clone_0,"",@"SHT_CUDA_INFO"
	.sectionflags	@""
	.align	4


	//----- nvinfo : EIATTR_CUDA_API_VERSION
	.align		4
        /*0000*/ 	.byte	0x04, 0x37
        /*0002*/ 	.short	(.L_9 - .L_8)
.L_8:
        /*0004*/ 	.word	0x0000007c


	//----- nvinfo : EIATTR_KPARAM_INFO
	.align		4
.L_9:
        /*0008*/ 	.byte	0x04, 0x17
        /*000a*/ 	.short	(.L_11 - .L_10)
.L_10:
        /*000c*/ 	.word	0x00000000
        /*0010*/ 	.short	0x0003
        /*0012*/ 	.short	0x0014
        /*0014*/ 	.byte	0x00, 0xf0, 0x11, 0x00


	//----- nvinfo : EIATTR_KPARAM_INFO
	.align		4
.L_11:
        /*0018*/ 	.byte	0x04, 0x17
        /*001a*/ 	.short	(.L_13 - .L_12)
.L_12:
        /*001c*/ 	.word	0x00000000
        /*0020*/ 	.short	0x0002
        /*0022*/ 	.short	0x0010
        /*0024*/ 	.byte	0x00, 0xf0, 0x11, 0x00


	//----- nvinfo : EIATTR_KPARAM_INFO
	.align		4
.L_13:
        /*0028*/ 	.byte	0x04, 0x17
        /*002a*/ 	.short	(.L_15 - .L_14)
.L_14:
        /*002c*/ 	.word	0x00000000
        /*0030*/ 	.short	0x0001
        /*0032*/ 	.short	0x0008
        /*0034*/ 	.byte	0x00, 0xf4, 0x21, 0x00


	//----- nvinfo : EIATTR_KPARAM_INFO
	.align		4
.L_15:
        /*0038*/ 	.byte	0x04, 0x17
        /*003a*/ 	.short	(.L_17 - .L_16)
.L_16:
        /*003c*/ 	.word	0x00000000
        /*0040*/ 	.short	0x0000
        /*0042*/ 	.short	0x0000
        /*0044*/ 	.byte	0x00, 0xf4, 0x21, 0x00


	//----- nvinfo : EIATTR_SPARSE_MMA_MASK
	.align		4
.L_17:
        /*0048*/ 	.byte	0x03, 0x50
        /*004a*/ 	.short	0x0000


	//----- nvinfo : EIATTR_MAXREG_COUNT
	.align		4
        /*004c*/ 	.byte	0x03, 0x1b
        /*004e*/ 	.short	0x00ff


	//----- nvinfo : EIATTR_EXIT_INSTR_OFFSETS
	.align		4
        /*0050*/ 	.byte	0x04, 0x1c
        /*0052*/ 	.short	(.L_19 - .L_18)


	//   ....[0]....
.L_18:
        /*0054*/ 	.word	0x00000320


	//   ....[1]....
        /*0058*/ 	.word	0x00000390


	//----- nvinfo : EIATTR_REQNTID
	.align		4
.L_19:
        /*005c*/ 	.byte	0x04, 0x10
        /*005e*/ 	.short	(.L_21 - .L_20)
.L_20:
        /*0060*/ 	.word	0x00000020
        /*0064*/ 	.word	0x00000001
        /*0068*/ 	.word	0x00000001


	//----- nvinfo : EIATTR_CBANK_PARAM_SIZE
	.align		4
.L_21:
        /*006c*/ 	.byte	0x03, 0x19
        /*006e*/ 	.short	0x0018


	//----- nvinfo : EIATTR_PARAM_CBANK
	.align		4
        /*0070*/ 	.byte	0x04, 0x0a
        /*0072*/ 	.short	(.L_23 - .L_22)
	.align		4
.L_22:
        /*0074*/ 	.word	index@(.nv.constant0.triton_poi_fused__unsafe_view_clone_0)
        /*0078*/ 	.short	0x0210
        /*007a*/ 	.short	0x0018


	//----- nvinfo : EIATTR_SW_WAR
	.align		4
.L_23:
        /*007c*/ 	.byte	0x04, 0x36
        /*007e*/ 	.short	(.L_25 - .L_24)
.L_24:
        /*0080*/ 	.word	0x00000008
.L_25:


//--------------------- .nv.callgraph             --------------------------
	.section	.nv.callgraph,"",@"SHT_CUDA_CALLGRAPH"
	.align	4
	.sectionentsize	8
	.align		4
        /*0000*/ 	.word	0x00000000
	.align		4
        /*0004*/ 	.word	0xffffffff
	.align		4
        /*0008*/ 	.word	0x00000000
	.align		4
        /*000c*/ 	.word	0xfffffffe
	.align		4
        /*0010*/ 	.word	0x00000000
	.align		4
        /*0014*/ 	.word	0xfffffffd
	.align		4
        /*0018*/ 	.word	0x00000000
	.align		4
        /*001c*/ 	.word	0xfffffffc


//--------------------- .text.triton_poi_fused__unsafe_view_clone_0 --------------------------
	.section	.text.triton_poi_fused__unsafe_view_clone_0,"ax",@progbits
	.sectionflags	@"SHF_BARRIERS=1"
	.align	128
        .global         triton_poi_fused__unsafe_view_clone_0
        .type           triton_poi_fused__unsafe_view_clone_0,@function
        .size           triton_poi_fused__unsafe_view_clone_0,(.L_x_1 - triton_poi_fused__unsafe_view_clone_0)
        .other          triton_poi_fused__unsafe_view_clone_0,@"STO_CUDA_ENTRY STV_DEFAULT"
triton_poi_fused__unsafe_view_clone_0:
.text.triton_poi_fused__unsafe_view_clone_0:
[----:B------:R-:W0:Y:S02]  /*0000*/  LDC R1, c[0x0][0x28] ;  /* 0x00000a00ff017b82 */ /* 0x000e240000000800 */
[----:B------:R-:W1:Y:S01]  /*0010*/  S2R R0, SR_CTAID.Y ;  /* 0x0000000000007919 */ /* 0x000e620000002600 */
[----:B------:R-:W2:Y:S01]  /*0020*/  LDC.64 R2, c[0x0][0x210] ;  /* 0x00008400ff027b82 */ /* 0x000ea20000000a00 */
[----:B------:R-:W-:Y:S01]  /*0030*/  ULDC.64 UR6, c[0x0][0x208] ;  /* 0x0000820000067ab9 */ /* 0x000fe20000000a00 */
[----:B------:R-:W3:Y:S01]  /*0040*/  S2R R12, SR_TID.X ;  /* 0x00000000000c7919 */ /* 0x000ee20000002100 */
[----:B------:R-:W4:Y:S01]  /*0050*/  S2R R6, SR_CTAID.X ;  /* 0x0000000000067919 */ /* 0x000f220000002500 */
[----:B-1----:R-:W-:Y:S02]  /*0060*/  IMAD.SHL.U32 R0, R0, 0x10, RZ ;  /* 0x0000001000007824 */ /* 0x002fe400078e00ff */
[----:B---3--:R-:W-:Y:S01]  /*0070*/  IMAD.SHL.U32 R5, R12, 0x2, RZ ;  /* 0x000000020c057824 */ /* 0x008fe200078e00ff */
[----:B------:R-:W-:Y:S01]  /*0080*/  SHF.R.U32.HI R9, RZ, 0x3, R12 ;  /* 0x00000003ff097819 */ /* 0x000fe2000001160c */
[----:B----4-:R-:W-:-:S03]  /*0090*/  IMAD.SHL.U32 R6, R6, 0x4, RZ ;  /* 0x0000000406067824 */ /* 0x010fc600078e00ff */
[----:B------:R-:W-:Y:S02]  /*00a0*/  LOP3.LUT R4, R0, 0xe, R5, 0xf8, !PT ;  /* 0x0000000e00047812 */ /* 0x000fe400078ef805 */
[----:B------:R-:W-:Y:S02]  /*00b0*/  SGXT.U32 R9, R9, 0x2 ;  /* 0x000000020909781a */ /* 0x000fe40000000000 */
[----:B------:R-:W-:-:S04]  /*00c0*/  SHF.R.S32.HI R7, RZ, 0x1f, R4 ;  /* 0x0000001fff077819 */ /* 0x000fc80000011404 */
[----:B------:R-:W-:Y:S02]  /*00d0*/  LEA.HI R8, R7, R4, RZ, 0x2 ;  /* 0x0000000407087211 */ /* 0x000fe400078f10ff */
[----:B------:R-:W-:-:S03]  /*00e0*/  LOP3.LUT R7, R6, R9, RZ, 0xfc, !PT ;  /* 0x0000000906077212 */ /* 0x000fc600078efcff */
[C---:B------:R-:W-:Y:S01]  /*00f0*/  IMAD.SHL.U32 R10, R8.reuse, 0x4, RZ ;  /* 0x00000004080a7824 */ /* 0x040fe200078e00ff */
[----:B------:R-:W-:Y:S02]  /*0100*/  LOP3.LUT R8, R8, 0xfffffffc, RZ, 0xc0, !PT ;  /* 0xfffffffc08087812 */ /* 0x000fe400078ec0ff */
[----:B------:R-:W-:Y:S02]  /*0110*/  ISETP.GE.AND P0, PT, R7, 0x4, PT ;  /* 0x000000040700780c */ /* 0x000fe40003f06270 */
[----:B------:R-:W-:Y:S02]  /*0120*/  LOP3.LUT R11, R10, 0xfffffff0, RZ, 0xc0, !PT ;  /* 0xfffffff00a0b7812 */ /* 0x000fe400078ec0ff */
[----:B------:R-:W-:Y:S02]  /*0130*/  ISETP.LT.AND P0, PT, R4, 0x10, !P0 ;  /* 0x000000100400780c */ /* 0x000fe40004701270 */
[----:B------:R-:W-:Y:S02]  /*0140*/  IADD3 R8, R11, R4, -R8 ;  /* 0x000000040b087210 */ /* 0x000fe40007ffe808 */
[----:B------:R-:W-:-:S03]  /*0150*/  CS2R R10, SRZ ;  /* 0x00000000000a7805 */ /* 0x000fc6000001ff00 */
[----:B------:R-:W-:-:S04]  /*0160*/  IMAD R7, R7, 0x4, R8 ;  /* 0x0000000407077824 */ /* 0x000fc800078e0208 */
[----:B--2---:R-:W-:-:S05]  /*0170*/  IMAD.WIDE R2, R7, 0x4, R2 ;  /* 0x0000000407027825 */ /* 0x004fca00078e0202 */
[----:B------:R1:W2:Y:S01]  /*0180*/  @P0 LDG.E.EL.64 R10, desc[UR6][R2.64] ;  /* 0x00000006020a0981 */ /* 0x0002a2000c2e1b00 */
[----:B------:R-:W3:Y:S01]  /*0190*/  S2UR UR5, SR_CgaCtaId ;  /* 0x00000000000579c3 */ /* 0x000ee20000008800 */
[----:B------:R-:W-:Y:S01]  /*01a0*/  IMAD.SHL.U32 R4, R12, 0x8, RZ ;  /* 0x000000080c047824 */ /* 0x000fe200078e00ff */
[----:B------:R-:W-:Y:S01]  /*01b0*/  UMOV UR4, 0x400 ;  /* 0x0000040000047882 */ /* 0x000fe20000000000 */
[----:B------:R-:W-:Y:S02]  /*01c0*/  SHF.R.U32.HI R7, RZ, 0x1, R12 ;  /* 0x00000001ff077819 */ /* 0x000fe4000001160c */
[----:B------:R-:W-:Y:S02]  /*01d0*/  LOP3.LUT R6, R6, 0x2, R5, 0xf8, !PT ;  /* 0x0000000206067812 */ /* 0x000fe400078ef805 */
[----:B------:R-:W-:Y:S02]  /*01e0*/  LOP3.LUT R4, R4, 0x38, RZ, 0xc0, !PT ;  /* 0x0000003804047812 */ /* 0x000fe400078ec0ff */
[----:B------:R-:W-:-:S02]  /*01f0*/  SGXT.U32 R7, R7, 0x4 ;  /* 0x000000040707781a */ /* 0x000fc40000000000 */
[C---:B------:R-:W-:Y:S02]  /*0200*/  LOP3.LUT R9, R4.reuse, R9, RZ, 0xfc, !PT ;  /* 0x0000000904097212 */ /* 0x040fe400078efcff */
[C---:B-1----:R-:W-:Y:S02]  /*0210*/  LOP3.LUT R2, R4.reuse, 0x4, RZ, 0xfc, !PT ;  /* 0x0000000404027812 */ /* 0x042fe400078efcff */
[-C--:B------:R-:W-:Y:S02]  /*0220*/  LEA.HI R4, R4, R9.reuse, RZ, 0x1e ;  /* 0x0000000904047211 */ /* 0x080fe400078ff0ff */
[----:B------:R-:W-:Y:S02]  /*0230*/  LEA.HI R2, R2, R9, RZ, 0x1e ;  /* 0x0000000902027211 */ /* 0x000fe400078ff0ff */
[----:B------:R-:W-:Y:S02]  /*0240*/  LOP3.LUT R7, R0, R7, RZ, 0xfc, !PT ;  /* 0x0000000700077212 */ /* 0x000fe400078efcff */
[----:B------:R-:W-:-:S02]  /*0250*/  ISETP.GE.AND P0, PT, R6, 0x4, PT ;  /* 0x000000040600780c */ /* 0x000fc40003f06270 */
[----:B------:R-:W-:Y:S01]  /*0260*/  LOP3.LUT R0, R5, 0x3e, RZ, 0xc0, !PT ;  /* 0x0000003e05007812 */ /* 0x000fe200078ec0ff */
[----:B---3--:R-:W-:Y:S01]  /*0270*/  UPRMT UR4, UR5, 0x654, UR4 ;  /* 0x0000065405047896 */ /* 0x008fe20008000004 */
[----:B------:R-:W-:Y:S02]  /*0280*/  SHF.R.U32.HI R5, RZ, 0x2, R5 ;  /* 0x00000002ff057819 */ /* 0x000fe40000011605 */
[----:B------:R-:W-:Y:S02]  /*0290*/  ISETP.LT.AND P0, PT, R7, 0x10, !P0 ;  /* 0x000000100700780c */ /* 0x000fe40004701270 */
[----:B------:R-:W-:Y:S02]  /*02a0*/  SGXT.U32 R5, R5, 0x4 ;  /* 0x000000040505781a */ /* 0x000fe40000000000 */
[----:B------:R-:W-:Y:S02]  /*02b0*/  LEA R3, R4, UR4, 0x2 ;  /* 0x0000000404037c11 */ /* 0x000fe4000f8e10ff */
[----:B------:R-:W-:Y:S01]  /*02c0*/  LEA R2, R2, UR4, 0x2 ;  /* 0x0000000402027c11 */ /* 0x000fe2000f8e10ff */
[----:B------:R-:W-:-:S05]  /*02d0*/  IMAD.IADD R0, R0, 0x1, R5 ;  /* 0x0000000100007824 */ /* 0x000fca00078e0205 */
[----:B------:R-:W-:Y:S01]  /*02e0*/  LEA R0, R0, UR4, 0x2 ;  /* 0x0000000400007c11 */ /* 0x000fe2000f8e10ff */
[----:B--2---:R1:W-:Y:S04]  /*02f0*/  STS [R3], R10 ;  /* 0x0000000a03007388 */ /* 0x0043e80000000800 */
[----:B------:R1:W-:Y:S01]  /*0300*/  STS [R2+0x10], R11 ;  /* 0x0000100b02007388 */ /* 0x0003e20000000800 */
[----:B------:R-:W-:Y:S06]  /*0310*/  BAR.SYNC.DEFER_BLOCKING 0x0 ;  /* 0x0000000000007b1d */ /* 0x000fec0000010000 */
[----:B-1----:R-:W-:Y:S05]  /*0320*/  @!P0 EXIT ;  /* 0x000000000000894d */ /* 0x002fea0003800000 */
[----:B------:R-:W-:Y:S01]  /*0330*/  LDS R4, [R0] ;  /* 0x0000000000047984 */ /* 0x000fe20000000800 */
[----:B------:R-:W0:Y:S01]  /*0340*/  LDC.64 R2, c[0x0][0x218] ;  /* 0x00008600ff027b82 */ /* 0x000e220000000a00 */
[----:B------:R-:W-:Y:S02]  /*0350*/  IMAD R7, R7, 0x4, R6 ;  /* 0x0000000407077824 */ /* 0x000fe400078e0206 */
[----:B------:R-:W1:Y:S02]  /*0360*/  LDS R5, [R0+0x4] ;  /* 0x0000040000057984 */ /* 0x000e640000000800 */
[----:B0-----:R-:W-:-:S05]  /*0370*/  IMAD.WIDE R2, R7, 0x4, R2 ;  /* 0x0000000407027825 */ /* 0x001fca00078e0202 */
[----:B-1----:R-:W-:Y:S01]  /*0380*/  STG.E.64 desc[UR6][R2.64], R4 ;  /* 0x0000000402007986 */ /* 0x002fe2000c101b06 */
[----:B------:R-:W-:Y:S05]  /*0390*/  EXIT ;  /* 0x000000000000794d */ /* 0x000fea0003800000 */
.L_x_0:
[----:B------:R-:W-:-:S00]  /*03a0*/  BRA `(.L_x_0) ;  /* 0xfffffffc00fc7947 */ /* 0x000fc0000383ffff */
[----:B------:R-:W-:-:S00]  /*03b0*/  NOP ;  /* 0x0000000000007918 */ /* 0x000fc00000000000 */
        /* <DEDUP_REMOVED lines=12> */
.L_x_1:


//--------------------- .nv.shared.triton_poi_fused__unsafe_view_clone_0 --------------------------
	.section	.nv.shared.triton_poi_fused__unsafe_view_clone_0,"aw",@nobits
	.sectionflags	@""
	.align	16
	.zero		1024


//--------------------- .nv.constant0.triton_poi_fused__unsafe_view_clone_0 --------------------------
	.section	.nv.constant0.triton_poi_fused__unsafe_view_clone_0,"a",@progbits
	.sectionflags	@""
	.align	4
.nv.constant0.triton_poi_fused__unsafe_view_clone_0:
	.zero		552
